//
// Generated by NVIDIA NVVM Compiler
//
// Compiler Build ID: CL-36424714
// Cuda compilation tools, release 13.0, V13.0.88
// Based on NVVM 20.0.0
//

.version 9.0
.target sm_100
.address_size 64

	// .globl	_Z6MatAddPfS_S_i

.visible .entry _Z6MatAddPfS_S_i(
	.param .u64 .ptr .align 1 _Z6MatAddPfS_S_i_param_0,
	.param .u64 .ptr .align 1 _Z6MatAddPfS_S_i_param_1,
	.param .u64 .ptr .align 1 _Z6MatAddPfS_S_i_param_2,
	.param .u32 _Z6MatAddPfS_S_i_param_3
)
{
	.reg .pred 	%p<2>;
	.reg .b32 	%r<12>;
	.reg .b32 	%f<4>;
	.reg .b64 	%rd<11>;

	ld.param.u64 	%rd1, [_Z6MatAddPfS_S_i_param_0];
	ld.param.u64 	%rd2, [_Z6MatAddPfS_S_i_param_1];
	ld.param.u64 	%rd3, [_Z6MatAddPfS_S_i_param_2];
	ld.param.u32 	%r2, [_Z6MatAddPfS_S_i_param_3];
	mov.u32 	%r3, %ctaid.x;
	mov.u32 	%r4, %ntid.x;
	mov.u32 	%r5, %tid.x;
	mad.lo.s32 	%r6, %r3, %r4, %r5;
	mov.u32 	%r7, %ctaid.y;
	mov.u32 	%r8, %ntid.y;
	mov.u32 	%r9, %tid.y;
	mad.lo.s32 	%r10, %r7, %r8, %r9;
	mad.lo.s32 	%r1, %r2, %r10, %r6;
	max.s32 	%r11, %r10, %r6;
	setp.ge.s32 	%p1, %r11, %r2;
	@%p1 bra 	$L__BB0_2;
	cvta.to.global.u64 	%rd4, %rd1;
	cvta.to.global.u64 	%rd5, %rd2;
	cvta.to.global.u64 	%rd6, %rd3;
	mul.wide.s32 	%rd7, %r1, 4;
	add.s64 	%rd8, %rd4, %rd7;
	ld.global.f32 	%f1, [%rd8];
	add.s64 	%rd9, %rd5, %rd7;
	ld.global.f32 	%f2, [%rd9];
	add.f32 	%f3, %f1, %f2;
	add.s64 	%rd10, %rd6, %rd7;
	st.global.f32 	[%rd10], %f3;
$L__BB0_2:
	ret;

}
	// .globl	_Z12MatAdd_FilasPfS_S_i
.visible .entry _Z12MatAdd_FilasPfS_S_i(
	.param .u64 .ptr .align 1 _Z12MatAdd_FilasPfS_S_i_param_0,
	.param .u64 .ptr .align 1 _Z12MatAdd_FilasPfS_S_i_param_1,
	.param .u64 .ptr .align 1 _Z12MatAdd_FilasPfS_S_i_param_2,
	.param .u32 _Z12MatAdd_FilasPfS_S_i_param_3
)
{
	.reg .pred 	%p<7>;
	.reg .b32 	%r<25>;
	.reg .b32 	%f<16>;
	.reg .b64 	%rd<18>;

	ld.param.u64 	%rd7, [_Z12MatAdd_FilasPfS_S_i_param_0];
	ld.param.u64 	%rd8, [_Z12MatAdd_FilasPfS_S_i_param_1];
	ld.param.u64 	%rd9, [_Z12MatAdd_FilasPfS_S_i_param_2];
	ld.param.u32 	%r14, [_Z12MatAdd_FilasPfS_S_i_param_3];
	cvta.to.global.u64 	%rd1, %rd9;
	cvta.to.global.u64 	%rd2, %rd8;
	cvta.to.global.u64 	%rd3, %rd7;
	mov.u32 	%r15, %ctaid.x;
	mov.u32 	%r16, %ntid.x;
	mov.u32 	%r17, %tid.x;
	mad.lo.s32 	%r1, %r15, %r16, %r17;
	setp.ge.s32 	%p1, %r1, %r14;
	@%p1 bra 	$L__BB1_8;
	mul.lo.s32 	%r2, %r14, %r1;
	add.s32 	%r3, %r2, %r14;
	setp.lt.s32 	%p2, %r14, 1;
	@%p2 bra 	$L__BB1_8;
	add.s32 	%r18, %r2, 1;
	max.s32 	%r4, %r3, %r18;
	sub.s32 	%r19, %r4, %r2;
	and.b32  	%r5, %r19, 3;
	setp.eq.s32 	%p3, %r5, 0;
	mov.u32 	%r23, %r2;
	@%p3 bra 	$L__BB1_5;
	neg.s32 	%r21, %r5;
	mov.u32 	%r23, %r2;
$L__BB1_4:
	.pragma "nounroll";
	mul.wide.s32 	%rd10, %r23, 4;
	add.s64 	%rd11, %rd1, %rd10;
	add.s64 	%rd12, %rd2, %rd10;
	add.s64 	%rd13, %rd3, %rd10;
	ld.global.f32 	%f1, [%rd13];
	ld.global.f32 	%f2, [%rd12];
	add.f32 	%f3, %f1, %f2;
	st.global.f32 	[%rd11], %f3;
	add.s32 	%r23, %r23, 1;
	add.s32 	%r21, %r21, 1;
	setp.ne.s32 	%p4, %r21, 0;
	@%p4 bra 	$L__BB1_4;
$L__BB1_5:
	sub.s32 	%r20, %r2, %r4;
	setp.gt.u32 	%p5, %r20, -4;
	@%p5 bra 	$L__BB1_8;
	add.s64 	%rd4, %rd3, 8;
	add.s64 	%rd5, %rd2, 8;
	add.s64 	%rd6, %rd1, 8;
$L__BB1_7:
	mul.wide.s32 	%rd14, %r23, 4;
	add.s64 	%rd15, %rd4, %rd14;
	add.s64 	%rd16, %rd5, %rd14;
	add.s64 	%rd17, %rd6, %rd14;
	ld.global.f32 	%f4, [%rd15+-8];
	ld.global.f32 	%f5, [%rd16+-8];
	add.f32 	%f6, %f4, %f5;
	st.global.f32 	[%rd17+-8], %f6;
	ld.global.f32 	%f7, [%rd15+-4];
	ld.global.f32 	%f8, [%rd16+-4];
	add.f32 	%f9, %f7, %f8;
	st.global.f32 	[%rd17+-4], %f9;
	ld.global.f32 	%f10, [%rd15];
	ld.global.f32 	%f11, [%rd16];
	add.f32 	%f12, %f10, %f11;
	st.global.f32 	[%rd17], %f12;
	ld.global.f32 	%f13, [%rd15+4];
	ld.global.f32 	%f14, [%rd16+4];
	add.f32 	%f15, %f13, %f14;
	st.global.f32 	[%rd17+4], %f15;
	add.s32 	%r23, %r23, 4;
	setp.lt.s32 	%p6, %r23, %r3;
	@%p6 bra 	$L__BB1_7;
$L__BB1_8:
	ret;

}
	// .globl	_Z15MatAdd_ColumnasPfS_S_i
.visible .entry _Z15MatAdd_ColumnasPfS_S_i(
	.param .u64 .ptr .align 1 _Z15MatAdd_ColumnasPfS_S_i_param_0,
	.param .u64 .ptr .align 1 _Z15MatAdd_ColumnasPfS_S_i_param_1,
	.param .u64 .ptr .align 1 _Z15MatAdd_ColumnasPfS_S_i_param_2,
	.param .u32 _Z15MatAdd_ColumnasPfS_S_i_param_3
)
{
	.reg .pred 	%p<12>;
	.reg .b32 	%r<38>;
	.reg .b32 	%f<88>;
	.reg .b64 	%rd<101>;

	ld.param.u64 	%rd4, [_Z15MatAdd_ColumnasPfS_S_i_param_0];
	ld.param.u64 	%rd5, [_Z15MatAdd_ColumnasPfS_S_i_param_1];
	ld.param.u64 	%rd6, [_Z15MatAdd_ColumnasPfS_S_i_param_2];
	ld.param.u32 	%r23, [_Z15MatAdd_ColumnasPfS_S_i_param_3];
	cvta.to.global.u64 	%rd1, %rd6;
	cvta.to.global.u64 	%rd2, %rd5;
	cvta.to.global.u64 	%rd3, %rd4;
	mov.u32 	%r24, %ctaid.x;
	mov.u32 	%r25, %ntid.x;
	mov.u32 	%r26, %tid.x;
	mad.lo.s32 	%r1, %r24, %r25, %r26;
	setp.ge.s32 	%p1, %r1, %r23;
	setp.lt.s32 	%p2, %r23, 1;
	or.pred  	%p3, %p1, %p2;
	@%p3 bra 	$L__BB2_13;
	add.s32 	%r28, %r23, -1;
	and.b32  	%r2, %r23, 15;
	setp.lt.u32 	%p4, %r28, 15;
	mov.b32 	%r34, 0;
	@%p4 bra 	$L__BB2_4;
	and.b32  	%r34, %r23, 2147483632;
	neg.s32 	%r32, %r34;
	shl.b32 	%r5, %r23, 4;
	mul.wide.u32 	%rd11, %r23, 4;
	mov.u32 	%r31, %r1;
$L__BB2_3:
	.pragma "nounroll";
	mul.wide.s32 	%rd7, %r31, 4;
	add.s64 	%rd8, %rd3, %rd7;
	ld.global.f32 	%f1, [%rd8];
	add.s64 	%rd9, %rd2, %rd7;
	ld.global.f32 	%f2, [%rd9];
	add.f32 	%f3, %f1, %f2;
	add.s64 	%rd10, %rd1, %rd7;
	st.global.f32 	[%rd10], %f3;
	add.s64 	%rd12, %rd8, %rd11;
	ld.global.f32 	%f4, [%rd12];
	add.s64 	%rd13, %rd9, %rd11;
	ld.global.f32 	%f5, [%rd13];
	add.f32 	%f6, %f4, %f5;
	add.s64 	%rd14, %rd10, %rd11;
	st.global.f32 	[%rd14], %f6;
	add.s64 	%rd15, %rd12, %rd11;
	ld.global.f32 	%f7, [%rd15];
	add.s64 	%rd16, %rd13, %rd11;
	ld.global.f32 	%f8, [%rd16];
	add.f32 	%f9, %f7, %f8;
	add.s64 	%rd17, %rd14, %rd11;
	st.global.f32 	[%rd17], %f9;
	add.s64 	%rd18, %rd15, %rd11;
	ld.global.f32 	%f10, [%rd18];
	add.s64 	%rd19, %rd16, %rd11;
	ld.global.f32 	%f11, [%rd19];
	add.f32 	%f12, %f10, %f11;
	add.s64 	%rd20, %rd17, %rd11;
	st.global.f32 	[%rd20], %f12;
	add.s64 	%rd21, %rd18, %rd11;
	ld.global.f32 	%f13, [%rd21];
	add.s64 	%rd22, %rd19, %rd11;
	ld.global.f32 	%f14, [%rd22];
	add.f32 	%f15, %f13, %f14;
	add.s64 	%rd23, %rd20, %rd11;
	st.global.f32 	[%rd23], %f15;
	add.s64 	%rd24, %rd21, %rd11;
	ld.global.f32 	%f16, [%rd24];
	add.s64 	%rd25, %rd22, %rd11;
	ld.global.f32 	%f17, [%rd25];
	add.f32 	%f18, %f16, %f17;
	add.s64 	%rd26, %rd23, %rd11;
	st.global.f32 	[%rd26], %f18;
	add.s64 	%rd27, %rd24, %rd11;
	ld.global.f32 	%f19, [%rd27];
	add.s64 	%rd28, %rd25, %rd11;
	ld.global.f32 	%f20, [%rd28];
	add.f32 	%f21, %f19, %f20;
	add.s64 	%rd29, %rd26, %rd11;
	st.global.f32 	[%rd29], %f21;
	add.s64 	%rd30, %rd27, %rd11;
	ld.global.f32 	%f22, [%rd30];
	add.s64 	%rd31, %rd28, %rd11;
	ld.global.f32 	%f23, [%rd31];
	add.f32 	%f24, %f22, %f23;
	add.s64 	%rd32, %rd29, %rd11;
	st.global.f32 	[%rd32], %f24;
	add.s64 	%rd33, %rd30, %rd11;
	ld.global.f32 	%f25, [%rd33];
	add.s64 	%rd34, %rd31, %rd11;
	ld.global.f32 	%f26, [%rd34];
	add.f32 	%f27, %f25, %f26;
	add.s64 	%rd35, %rd32, %rd11;
	st.global.f32 	[%rd35], %f27;
	add.s64 	%rd36, %rd33, %rd11;
	ld.global.f32 	%f28, [%rd36];
	add.s64 	%rd37, %rd34, %rd11;
	ld.global.f32 	%f29, [%rd37];
	add.f32 	%f30, %f28, %f29;
	add.s64 	%rd38, %rd35, %rd11;
	st.global.f32 	[%rd38], %f30;
	add.s64 	%rd39, %rd36, %rd11;
	ld.global.f32 	%f31, [%rd39];
	add.s64 	%rd40, %rd37, %rd11;
	ld.global.f32 	%f32, [%rd40];
	add.f32 	%f33, %f31, %f32;
	add.s64 	%rd41, %rd38, %rd11;
	st.global.f32 	[%rd41], %f33;
	add.s64 	%rd42, %rd39, %rd11;
	ld.global.f32 	%f34, [%rd42];
	add.s64 	%rd43, %rd40, %rd11;
	ld.global.f32 	%f35, [%rd43];
	add.f32 	%f36, %f34, %f35;
	add.s64 	%rd44, %rd41, %rd11;
	st.global.f32 	[%rd44], %f36;
	add.s64 	%rd45, %rd42, %rd11;
	ld.global.f32 	%f37, [%rd45];
	add.s64 	%rd46, %rd43, %rd11;
	ld.global.f32 	%f38, [%rd46];
	add.f32 	%f39, %f37, %f38;
	add.s64 	%rd47, %rd44, %rd11;
	st.global.f32 	[%rd47], %f39;
	add.s64 	%rd48, %rd45, %rd11;
	ld.global.f32 	%f40, [%rd48];
	add.s64 	%rd49, %rd46, %rd11;
	ld.global.f32 	%f41, [%rd49];
	add.f32 	%f42, %f40, %f41;
	add.s64 	%rd50, %rd47, %rd11;
	st.global.f32 	[%rd50], %f42;
	add.s64 	%rd51, %rd48, %rd11;
	ld.global.f32 	%f43, [%rd51];
	add.s64 	%rd52, %rd49, %rd11;
	ld.global.f32 	%f44, [%rd52];
	add.f32 	%f45, %f43, %f44;
	add.s64 	%rd53, %rd50, %rd11;
	st.global.f32 	[%rd53], %f45;
	add.s64 	%rd54, %rd51, %rd11;
	ld.global.f32 	%f46, [%rd54];
	add.s64 	%rd55, %rd52, %rd11;
	ld.global.f32 	%f47, [%rd55];
	add.f32 	%f48, %f46, %f47;
	add.s64 	%rd56, %rd53, %rd11;
	st.global.f32 	[%rd56], %f48;
	add.s32 	%r32, %r32, 16;
	add.s32 	%r31, %r31, %r5;
	setp.ne.s32 	%p5, %r32, 0;
	@%p5 bra 	$L__BB2_3;
$L__BB2_4:
	setp.eq.s32 	%p6, %r2, 0;
	@%p6 bra 	$L__BB2_13;
	and.b32  	%r11, %r23, 7;
	setp.lt.u32 	%p7, %r2, 8;
	@%p7 bra 	$L__BB2_7;
	mad.lo.s32 	%r29, %r34, %r23, %r1;
	mul.wide.s32 	%rd57, %r29, 4;
	add.s64 	%rd58, %rd3, %rd57;
	ld.global.f32 	%f49, [%rd58];
	add.s64 	%rd59, %rd2, %rd57;
	ld.global.f32 	%f50, [%rd59];
	add.f32 	%f51, %f49, %f50;
	add.s64 	%rd60, %rd1, %rd57;
	st.global.f32 	[%rd60], %f51;
	mul.wide.u32 	%rd61, %r23, 4;
	add.s64 	%rd62, %rd58, %rd61;
	ld.global.f32 	%f52, [%rd62];
	add.s64 	%rd63, %rd59, %rd61;
	ld.global.f32 	%f53, [%rd63];
	add.f32 	%f54, %f52, %f53;
	add.s64 	%rd64, %rd60, %rd61;
	st.global.f32 	[%rd64], %f54;
	add.s64 	%rd65, %rd62, %rd61;
	ld.global.f32 	%f55, [%rd65];
	add.s64 	%rd66, %rd63, %rd61;
	ld.global.f32 	%f56, [%rd66];
	add.f32 	%f57, %f55, %f56;
	add.s64 	%rd67, %rd64, %rd61;
	st.global.f32 	[%rd67], %f57;
	add.s64 	%rd68, %rd65, %rd61;
	ld.global.f32 	%f58, [%rd68];
	add.s64 	%rd69, %rd66, %rd61;
	ld.global.f32 	%f59, [%rd69];
	add.f32 	%f60, %f58, %f59;
	add.s64 	%rd70, %rd67, %rd61;
	st.global.f32 	[%rd70], %f60;
	add.s64 	%rd71, %rd68, %rd61;
	ld.global.f32 	%f61, [%rd71];
	add.s64 	%rd72, %rd69, %rd61;
	ld.global.f32 	%f62, [%rd72];
	add.f32 	%f63, %f61, %f62;
	add.s64 	%rd73, %rd70, %rd61;
	st.global.f32 	[%rd73], %f63;
	add.s64 	%rd74, %rd71, %rd61;
	ld.global.f32 	%f64, [%rd74];
	add.s64 	%rd75, %rd72, %rd61;
	ld.global.f32 	%f65, [%rd75];
	add.f32 	%f66, %f64, %f65;
	add.s64 	%rd76, %rd73, %rd61;
	st.global.f32 	[%rd76], %f66;
	add.s64 	%rd77, %rd74, %rd61;
	ld.global.f32 	%f67, [%rd77];
	add.s64 	%rd78, %rd75, %rd61;
	ld.global.f32 	%f68, [%rd78];
	add.f32 	%f69, %f67, %f68;
	add.s64 	%rd79, %rd76, %rd61;
	st.global.f32 	[%rd79], %f69;
	add.s64 	%rd80, %rd77, %rd61;
	ld.global.f32 	%f70, [%rd80];
	add.s64 	%rd81, %rd78, %rd61;
	ld.global.f32 	%f71, [%rd81];
	add.f32 	%f72, %f70, %f71;
	add.s64 	%rd82, %rd79, %rd61;
	st.global.f32 	[%rd82], %f72;
	add.s32 	%r34, %r34, 8;
$L__BB2_7:
	setp.eq.s32 	%p8, %r11, 0;
	@%p8 bra 	$L__BB2_13;
	and.b32  	%r14, %r23, 3;
	setp.lt.u32 	%p9, %r11, 4;
	@%p9 bra 	$L__BB2_10;
	mad.lo.s32 	%r30, %r34, %r23, %r1;
	mul.wide.s32 	%rd83, %r30, 4;
	add.s64 	%rd84, %rd3, %rd83;
	ld.global.f32 	%f73, [%rd84];
	add.s64 	%rd85, %rd2, %rd83;
	ld.global.f32 	%f74, [%rd85];
	add.f32 	%f75, %f73, %f74;
	add.s64 	%rd86, %rd1, %rd83;
	st.global.f32 	[%rd86], %f75;
	mul.wide.u32 	%rd87, %r23, 4;
	add.s64 	%rd88, %rd84, %rd87;
	ld.global.f32 	%f76, [%rd88];
	add.s64 	%rd89, %rd85, %rd87;
	ld.global.f32 	%f77, [%rd89];
	add.f32 	%f78, %f76, %f77;
	add.s64 	%rd90, %rd86, %rd87;
	st.global.f32 	[%rd90], %f78;
	add.s64 	%rd91, %rd88, %rd87;
	ld.global.f32 	%f79, [%rd91];
	add.s64 	%rd92, %rd89, %rd87;
	ld.global.f32 	%f80, [%rd92];
	add.f32 	%f81, %f79, %f80;
	add.s64 	%rd93, %rd90, %rd87;
	st.global.f32 	[%rd93], %f81;
	add.s64 	%rd94, %rd91, %rd87;
	ld.global.f32 	%f82, [%rd94];
	add.s64 	%rd95, %rd92, %rd87;
	ld.global.f32 	%f83, [%rd95];
	add.f32 	%f84, %f82, %f83;
	add.s64 	%rd96, %rd93, %rd87;
	st.global.f32 	[%rd96], %f84;
	add.s32 	%r34, %r34, 4;
$L__BB2_10:
	setp.eq.s32 	%p10, %r14, 0;
	@%p10 bra 	$L__BB2_13;
	mad.lo.s32 	%r37, %r34, %r23, %r1;
	neg.s32 	%r36, %r14;
$L__BB2_12:
	.pragma "nounroll";
	mul.wide.s32 	%rd97, %r37, 4;
	add.s64 	%rd98, %rd1, %rd97;
	add.s64 	%rd99, %rd2, %rd97;
	add.s64 	%rd100, %rd3, %rd97;
	ld.global.f32 	%f85, [%rd100];
	ld.global.f32 	%f86, [%rd99];
	add.f32 	%f87, %f85, %f86;
	st.global.f32 	[%rd98], %f87;
	add.s32 	%r37, %r37, %r23;
	add.s32 	%r36, %r36, 1;
	setp.ne.s32 	%p11, %r36, 0;
	@%p11 bra 	$L__BB2_12;
$L__BB2_13:
	ret;

}


// ===== COMPILED SASS (sm_100) =====

	.target	sm_100

	.elftype	@"ET_EXEC"


//--------------------- .note.nv.tkinfo           --------------------------
	.section	.note.nv.tkinfo,"",@"SHT_NOTE"
	.sectionflags	@"SHF_NOTE_NV_TKINFO"
	.tkinfo
        /*0018*/ 	.word	0x00000002
        /*0030*/ 	.string	""
        /*0030*/ 	.string	"ptxas"
        /*0030*/ 	.string	"Cuda compilation tools, release 13.0, V13.0.88"
        /*0030*/ 	.string	"Build cuda_13.0.r13.0/compiler.36424714_0"
        /*0030*/ 	.string	"-arch sm_100 -m 64 "



//--------------------- .note.nv.cuinfo           --------------------------
	.section	.note.nv.cuinfo,"",@"SHT_NOTE"
	.sectionflags	@"SHF_NOTE_NV_CUINFO"
        /*0018*/ 	.short	0x0002
        /*001a*/ 	.short	0x0064
        /*001c*/ 	.short	0x0082
	.zero		2


//--------------------- .nv.info                  --------------------------
	.section	.nv.info,"",@"SHT_CUDA_INFO"
	.align	4


	//----- nvinfo : EIATTR_REGCOUNT
	.align		4
        /*0000*/ 	.byte	0x04, 0x2f
        /*0002*/ 	.short	(.L_1 - .L_0)
	.align		4
.L_0:
        /*0004*/ 	.word	index@(_Z6MatAddPfS_S_i)
        /*0008*/ 	.word	0x0000000c


	//----- nvinfo : EIATTR_FRAME_SIZE
	.align		4
.L_1:
        /*000c*/ 	.byte	0x04, 0x11
        /*000e*/ 	.short	(.L_3 - .L_2)
	.align		4
.L_2:
        /*0010*/ 	.word	index@(_Z6MatAddPfS_S_i)
        /*0014*/ 	.word	0x00000000


	//----- nvinfo : EIATTR_REGCOUNT
	.align		4
.L_3:
        /*0018*/ 	.byte	0x04, 0x2f
        /*001a*/ 	.short	(.L_5 - .L_4)
	.align		4
.L_4:
        /*001c*/ 	.word	index@(_Z12MatAdd_FilasPfS_S_i)
        /*0020*/ 	.word	0x00000014


	//----- nvinfo : EIATTR_FRAME_SIZE
	.align		4
.L_5:
        /*0024*/ 	.byte	0x04, 0x11
        /*0026*/ 	.short	(.L_7 - .L_6)
	.align		4
.L_6:
        /*0028*/ 	.word	index@(_Z12MatAdd_FilasPfS_S_i)
        /*002c*/ 	.word	0x00000000


	//----- nvinfo : EIATTR_REGCOUNT
	.align		4
.L_7:
        /*0030*/ 	.byte	0x04, 0x2f
        /*0032*/ 	.short	(.L_9 - .L_8)
	.align		4
.L_8:
        /*0034*/ 	.word	index@(_Z15MatAdd_ColumnasPfS_S_i)
        /*0038*/ 	.word	0x0000001c


	//----- nvinfo : EIATTR_FRAME_SIZE
	.align		4
.L_9:
        /*003c*/ 	.byte	0x04, 0x11
        /*003e*/ 	.short	(.L_11 - .L_10)
	.align		4
.L_10:
        /*0040*/ 	.word	index@(_Z15MatAdd_ColumnasPfS_S_i)
        /*0044*/ 	.word	0x00000000


	//----- nvinfo : EIATTR_MIN_STACK_SIZE
	.align		4
.L_11:
        /*0048*/ 	.byte	0x04, 0x12
        /*004a*/ 	.short	(.L_13 - .L_12)
	.align		4
.L_12:
        /*004c*/ 	.word	index@(_Z15MatAdd_ColumnasPfS_S_i)
        /*0050*/ 	.word	0x00000000


	//----- nvinfo : EIATTR_MIN_STACK_SIZE
	.align		4
.L_13:
        /*0054*/ 	.byte	0x04, 0x12
        /*0056*/ 	.short	(.L_15 - .L_14)
	.align		4
.L_14:
        /*0058*/ 	.word	index@(_Z12MatAdd_FilasPfS_S_i)
        /*005c*/ 	.word	0x00000000


	//----- nvinfo : EIATTR_MIN_STACK_SIZE
	.align		4
.L_15:
        /*0060*/ 	.byte	0x04, 0x12
        /*0062*/ 	.short	(.L_17 - .L_16)
	.align		4
.L_16:
        /*0064*/ 	.word	index@(_Z6MatAddPfS_S_i)
        /*0068*/ 	.word	0x00000000
.L_17:


//--------------------- .nv.compat                --------------------------
	.section	.nv.compat,"",@"SHT_CUDA_COMPAT_INFO"
	.align	4
        /*0000*/ 	.byte	0x02, 0x09, 0x00, 0x00, 0x02, 0x02, 0x01, 0x00, 0x02, 0x05, 0x05, 0x00, 0x03, 0x07, 0x01, 0x01
        /*0010*/ 	.byte	0x02, 0x03, 0x00, 0x00, 0x02, 0x06, 0x01, 0x00, 0x04, 0x0b, 0x08, 0x00, 0x09, 0x00, 0x00, 0x00
        /*0020*/ 	.byte	0x00, 0x00, 0x00, 0x00


//--------------------- .nv.info._Z15MatAdd_ColumnasPfS_S_i --------------------------
	.section	.nv.info._Z15MatAdd_ColumnasPfS_S_i,"",@"SHT_CUDA_INFO"
	.sectionflags	@""
	.align	4


	//----- nvinfo : EIATTR_CUDA_API_VERSION
	.align		4
        /*0000*/ 	.byte	0x04, 0x37
        /*0002*/ 	.short	(.L_19 - .L_18)
.L_18:
        /*0004*/ 	.word	0x00000082


	//----- nvinfo : EIATTR_KPARAM_INFO
	.align		4
.L_19:
        /*0008*/ 	.byte	0x04, 0x17
        /*000a*/ 	.short	(.L_21 - .L_20)
.L_20:
        /*000c*/ 	.word	0x00000000
        /*0010*/ 	.short	0x0003
        /*0012*/ 	.short	0x0018
        /*0014*/ 	.byte	0x00, 0xf0, 0x11, 0x00


	//----- nvinfo : EIATTR_KPARAM_INFO
	.align		4
.L_21:
        /*0018*/ 	.byte	0x04, 0x17
        /*001a*/ 	.short	(.L_23 - .L_22)
.L_22:
        /*001c*/ 	.word	0x00000000
        /*0020*/ 	.short	0x0002
        /*0022*/ 	.short	0x0010
        /*0024*/ 	.byte	0x00, 0xf5, 0x21, 0x00


	//----- nvinfo : EIATTR_KPARAM_INFO
	.align		4
.L_23:
        /*0028*/ 	.byte	0x04, 0x17
        /*002a*/ 	.short	(.L_25 - .L_24)
.L_24:
        /*002c*/ 	.word	0x00000000
        /*0030*/ 	.short	0x0001
        /*0032*/ 	.short	0x0008
        /*0034*/ 	.byte	0x00, 0xf5, 0x21, 0x00


	//----- nvinfo : EIATTR_KPARAM_INFO
	.align		4
.L_25:
        /*0038*/ 	.byte	0x04, 0x17
        /*003a*/ 	.short	(.L_27 - .L_26)
.L_26:
        /*003c*/ 	.word	0x00000000
        /*0040*/ 	.short	0x0000
        /*0042*/ 	.short	0x0000
        /*0044*/ 	.byte	0x00, 0xf5, 0x21, 0x00


	//----- nvinfo : EIATTR_SPARSE_MMA_MASK
	.align		4
.L_27:
        /*0048*/ 	.byte	0x03, 0x50
        /*004a*/ 	.short	0x0000


	//----- nvinfo : EIATTR_MAXREG_COUNT
	.align		4
        /*004c*/ 	.byte	0x03, 0x1b
        /*004e*/ 	.short	0x00ff


	//----- nvinfo : EIATTR_MERCURY_ISA_VERSION
	.align		4
        /*0050*/ 	.byte	0x03, 0x5f
        /*0052*/ 	.short	0x0101


	//----- nvinfo : EIATTR_VRC_CTA_INIT_COUNT
	.align		4
        /*0054*/ 	.byte	0x02, 0x4a
	.zero		1
	.zero		1


	//----- nvinfo : EIATTR_EXIT_INSTR_OFFSETS
	.align		4
        /*0058*/ 	.byte	0x04, 0x1c
        /*005a*/ 	.short	(.L_29 - .L_28)


	//   ....[0]....
.L_28:
        /*005c*/ 	.word	0x00000080


	//   ....[1]....
        /*0060*/ 	.word	0x000008a0


	//   ....[2]....
        /*0064*/ 	.word	0x00000cc0


	//   ....[3]....
        /*0068*/ 	.word	0x00000f20


	//   ....[4]....
        /*006c*/ 	.word	0x00001030


	//----- nvinfo : EIATTR_CBANK_PARAM_SIZE
	.align		4
.L_29:
        /*0070*/ 	.byte	0x03, 0x19
        /*0072*/ 	.short	0x001c


	//----- nvinfo : EIATTR_PARAM_CBANK
	.align		4
        /*0074*/ 	.byte	0x04, 0x0a
        /*0076*/ 	.short	(.L_31 - .L_30)
	.align		4
.L_30:
        /*0078*/ 	.word	index@(.nv.constant0._Z15MatAdd_ColumnasPfS_S_i)
        /*007c*/ 	.short	0x0380
        /*007e*/ 	.short	0x001c


	//----- nvinfo : EIATTR_SW_WAR
	.align		4
.L_31:
        /*0080*/ 	.byte	0x04, 0x36
        /*0082*/ 	.short	(.L_33 - .L_32)
.L_32:
        /*0084*/ 	.word	0x00000008
.L_33:


//--------------------- .nv.info._Z12MatAdd_FilasPfS_S_i --------------------------
	.section	.nv.info._Z12MatAdd_FilasPfS_S_i,"",@"SHT_CUDA_INFO"
	.sectionflags	@""
	.align	4


	//----- nvinfo : EIATTR_CUDA_API_VERSION
	.align		4
        /*0000*/ 	.byte	0x04, 0x37
        /*0002*/ 	.short	(.L_35 - .L_34)
.L_34:
        /*0004*/ 	.word	0x00000082


	//----- nvinfo : EIATTR_KPARAM_INFO
	.align		4
.L_35:
        /*0008*/ 	.byte	0x04, 0x17
        /*000a*/ 	.short	(.L_37 - .L_36)
.L_36:
        /*000c*/ 	.word	0x00000000
        /*0010*/ 	.short	0x0003
        /*0012*/ 	.short	0x0018
        /*0014*/ 	.byte	0x00, 0xf0, 0x11, 0x00


	//----- nvinfo : EIATTR_KPARAM_INFO
	.align		4
.L_37:
        /*0018*/ 	.byte	0x04, 0x17
        /*001a*/ 	.short	(.L_39 - .L_38)
.L_38:
        /*001c*/ 	.word	0x00000000
        /*0020*/ 	.short	0x0002
        /*0022*/ 	.short	0x0010
        /*0024*/ 	.byte	0x00, 0xf5, 0x21, 0x00


	//----- nvinfo : EIATTR_KPARAM_INFO
	.align		4
.L_39:
        /*0028*/ 	.byte	0x04, 0x17
        /*002a*/ 	.short	(.L_41 - .L_40)
.L_40:
        /*002c*/ 	.word	0x00000000
        /*0030*/ 	.short	0x0001
        /*0032*/ 	.short	0x0008
        /*0034*/ 	.byte	0x00, 0xf5, 0x21, 0x00


	//----- nvinfo : EIATTR_KPARAM_INFO
	.align		4
.L_41:
        /*0038*/ 	.byte	0x04, 0x17
        /*003a*/ 	.short	(.L_43 - .L_42)
.L_42:
        /*003c*/ 	.word	0x00000000
        /*0040*/ 	.short	0x0000
        /*0042*/ 	.short	0x0000
        /*0044*/ 	.byte	0x00, 0xf5, 0x21, 0x00


	//----- nvinfo : EIATTR_SPARSE_MMA_MASK
	.align		4
.L_43:
        /*0048*/ 	.byte	0x03, 0x50
        /*004a*/ 	.short	0x0000


	//----- nvinfo : EIATTR_MAXREG_COUNT
	.align		4
        /*004c*/ 	.byte	0x03, 0x1b
        /*004e*/ 	.short	0x00ff


	//----- nvinfo : EIATTR_MERCURY_ISA_VERSION
	.align		4
        /*0050*/ 	.byte	0x03, 0x5f
        /*0052*/ 	.short	0x0101


	//----- nvinfo : EIATTR_VRC_CTA_INIT_COUNT
	.align		4
        /*0054*/ 	.byte	0x02, 0x4a
	.zero		1
	.zero		1


	//----- nvinfo : EIATTR_EXIT_INSTR_OFFSETS
	.align		4
        /*0058*/ 	.byte	0x04, 0x1c
        /*005a*/ 	.short	(.L_45 - .L_44)


	//   ....[0]....
.L_44:
        /*005c*/ 	.word	0x00000070


	//   ....[1]....
        /*0060*/ 	.word	0x00000090


	//   ....[2]....
        /*0064*/ 	.word	0x00000240


	//   ....[3]....
        /*0068*/ 	.word	0x00000490


	//----- nvinfo : EIATTR_CRS_STACK_SIZE
	.align		4
.L_45:
        /*006c*/ 	.byte	0x04, 0x1e
        /*006e*/ 	.short	(.L_47 - .L_46)
.L_46:
        /*0070*/ 	.word	0x00000000


	//----- nvinfo : EIATTR_CBANK_PARAM_SIZE
	.align		4
.L_47:
        /*0074*/ 	.byte	0x03, 0x19
        /*0076*/ 	.short	0x001c


	//----- nvinfo : EIATTR_PARAM_CBANK
	.align		4
        /*0078*/ 	.byte	0x04, 0x0a
        /*007a*/ 	.short	(.L_49 - .L_48)
	.align		4
.L_48:
        /*007c*/ 	.word	index@(.nv.constant0._Z12MatAdd_FilasPfS_S_i)
        /*0080*/ 	.short	0x0380
        /*0082*/ 	.short	0x001c


	//----- nvinfo : EIATTR_SW_WAR
	.align		4
.L_49:
        /*0084*/ 	.byte	0x04, 0x36
        /*0086*/ 	.short	(.L_51 - .L_50)
.L_50:
        /*0088*/ 	.word	0x00000008
.L_51:


//--------------------- .nv.info._Z6MatAddPfS_S_i --------------------------
	.section	.nv.info._Z6MatAddPfS_S_i,"",@"SHT_CUDA_INFO"
	.sectionflags	@""
	.align	4


	//----- nvinfo : EIATTR_CUDA_API_VERSION
	.align		4
        /*0000*/ 	.byte	0x04, 0x37
        /*0002*/ 	.short	(.L_53 - .L_52)
.L_52:
        /*0004*/ 	.word	0x00000082


	//----- nvinfo : EIATTR_KPARAM_INFO
	.align		4
.L_53:
        /*0008*/ 	.byte	0x04, 0x17
        /*000a*/ 	.short	(.L_55 - .L_54)
.L_54:
        /*000c*/ 	.word	0x00000000
        /*0010*/ 	.short	0x0003
        /*0012*/ 	.short	0x0018
        /*0014*/ 	.byte	0x00, 0xf0, 0x11, 0x00


	//----- nvinfo : EIATTR_KPARAM_INFO
	.align		4
.L_55:
        /*0018*/ 	.byte	0x04, 0x17
        /*001a*/ 	.short	(.L_57 - .L_56)
.L_56:
        /*001c*/ 	.word	0x00000000
        /*0020*/ 	.short	0x0002
        /*0022*/ 	.short	0x0010
        /*0024*/ 	.byte	0x00, 0xf5, 0x21, 0x00


	//----- nvinfo : EIATTR_KPARAM_INFO
	.align		4
.L_57:
        /*0028*/ 	.byte	0x04, 0x17
        /*002a*/ 	.short	(.L_59 - .L_58)
.L_58:
        /*002c*/ 	.word	0x00000000
        /*0030*/ 	.short	0x0001
        /*0032*/ 	.short	0x0008
        /*0034*/ 	.byte	0x00, 0xf5, 0x21, 0x00


	//----- nvinfo : EIATTR_KPARAM_INFO
	.align		4
.L_59:
        /*0038*/ 	.byte	0x04, 0x17
        /*003a*/ 	.short	(.L_61 - .L_60)
.L_60:
        /*003c*/ 	.word	0x00000000
        /*0040*/ 	.short	0x0000
        /*0042*/ 	.short	0x0000
        /*0044*/ 	.byte	0x00, 0xf5, 0x21, 0x00


	//----- nvinfo : EIATTR_SPARSE_MMA_MASK
	.align		4
.L_61:
        /*0048*/ 	.byte	0x03, 0x50
        /*004a*/ 	.short	0x0000


	//----- nvinfo : EIATTR_MAXREG_COUNT
	.align		4
        /*004c*/ 	.byte	0x03, 0x1b
        /*004e*/ 	.short	0x00ff


	//----- nvinfo : EIATTR_MERCURY_ISA_VERSION
	.align		4
        /*0050*/ 	.byte	0x03, 0x5f
        /*0052*/ 	.short	0x0101


	//----- nvinfo : EIATTR_VRC_CTA_INIT_COUNT
	.align		4
        /*0054*/ 	.byte	0x02, 0x4a
	.zero		1
	.zero		1


	//----- nvinfo : EIATTR_EXIT_INSTR_OFFSETS
	.align		4
        /*0058*/ 	.byte	0x04, 0x1c
        /*005a*/ 	.short	(.L_63 - .L_62)


	//   ....[0]....
.L_62:
        /*005c*/ 	.word	0x000000d0


	//   ....[1]....
        /*0060*/ 	.word	0x00000190


	//----- nvinfo : EIATTR_CBANK_PARAM_SIZE
	.align		4
.L_63:
        /*0064*/ 	.byte	0x03, 0x19
        /*0066*/ 	.short	0x001c


	//----- nvinfo : EIATTR_PARAM_CBANK
	.align		4
        /*0068*/ 	.byte	0x04, 0x0a
        /*006a*/ 	.short	(.L_65 - .L_64)
	.align		4
.L_64:
        /*006c*/ 	.word	index@(.nv.constant0._Z6MatAddPfS_S_i)
        /*0070*/ 	.short	0x0380
        /*0072*/ 	.short	0x001c


	//----- nvinfo : EIATTR_SW_WAR
	.align		4
.L_65:
        /*0074*/ 	.byte	0x04, 0x36
        /*0076*/ 	.short	(.L_67 - .L_66)
.L_66:
        /*0078*/ 	.word	0x00000008
.L_67:


//--------------------- .nv.callgraph             --------------------------
	.section	.nv.callgraph,"",@"SHT_CUDA_CALLGRAPH"
	.align	4
	.sectionentsize	8
	.align		4
        /*0000*/ 	.word	0x00000000
	.align		4
        /*0004*/ 	.word	0xffffffff
	.align		4
        /*0008*/ 	.word	0x00000000
	.align		4
        /*000c*/ 	.word	0xfffffffe
	.align		4
        /*0010*/ 	.word	0x00000000
	.align		4
        /*0014*/ 	.word	0xfffffffd
	.align		4
        /*0018*/ 	.word	0x00000000
	.align		4
        /*001c*/ 	.word	0xfffffffc


//--------------------- .text._Z15MatAdd_ColumnasPfS_S_i --------------------------
	.section	.text._Z15MatAdd_ColumnasPfS_S_i,"ax",@progbits
	.align	128
        .global         _Z15MatAdd_ColumnasPfS_S_i
        .type           _Z15MatAdd_ColumnasPfS_S_i,@function
        .size           _Z15MatAdd_ColumnasPfS_S_i,(.L_x_12 - _Z15MatAdd_ColumnasPfS_S_i)
        .other          _Z15MatAdd_ColumnasPfS_S_i,@"STO_CUDA_ENTRY STV_DEFAULT"
_Z15MatAdd_ColumnasPfS_S_i:
.text._Z15MatAdd_ColumnasPfS_S_i:
[----:B------:R-:W-:Y:S01]  /*0000*/  LDC R1, c[0x0][0x37c] ;  /* 0x0000df00ff017b82 */ /* 0x000fe20000000800 */
[----:B------:R-:W0:Y:S07]  /*0010*/  S2R R2, SR_TID.X ;  /* 0x0000000000027919 */ /* 0x000e2e0000002100 */
[----:B------:R-:W0:Y:S08]  /*0020*/  S2UR UR4, SR_CTAID.X ;  /* 0x00000000000479c3 */ /* 0x000e300000002500 */
[----:B------:R-:W0:Y:S08]  /*0030*/  LDC R3, c[0x0][0x360] ;  /* 0x0000d800ff037b82 */ /* 0x000e300000000800 */
[----:B------:R-:W1:Y:S01]  /*0040*/  LDC R0, c[0x0][0x398] ;  /* 0x0000e600ff007b82 */ /* 0x000e620000000800 */
[----:B0-----:R-:W-:Y:S01]  /*0050*/  IMAD R3, R3, UR4, R2 ;  /* 0x0000000403037c24 */ /* 0x001fe2000f8e0202 */
[----:B-1----:R-:W-:-:S04]  /*0060*/  ISETP.GE.AND P0, PT, R0, 0x1, PT ;  /* 0x000000010000780c */ /* 0x002fc80003f06270 */
[----:B------:R-:W-:-:S13]  /*0070*/  ISETP.GE.OR P0, PT, R3, R0, !P0 ;  /* 0x000000000300720c */ /* 0x000fda0004706670 */
[----:B------:R-:W-:Y:S05]  /*0080*/  @P0 EXIT ;  /* 0x000000000000094d */ /* 0x000fea0003800000 */
[C---:B------:R-:W-:Y:S01]  /*0090*/  IADD3 R2, PT, PT, R0.reuse, -0x1, RZ ;  /* 0xffffffff00027810 */ /* 0x040fe20007ffe0ff */
[----:B------:R-:W0:Y:S01]  /*00a0*/  LDCU.64 UR4, c[0x0][0x358] ;  /* 0x00006b00ff0477ac */ /* 0x000e220008000a00 */
[----:B------:R-:W-:Y:S02]  /*00b0*/  LOP3.LUT R20, R0, 0xf, RZ, 0xc0, !PT ;  /* 0x0000000f00147812 */ /* 0x000fe400078ec0ff */
[----:B------:R-:W-:Y:S01]  /*00c0*/  ISETP.GE.U32.AND P1, PT, R2, 0xf, PT ;  /* 0x0000000f0200780c */ /* 0x000fe20003f26070 */
[----:B------:R-:W-:Y:S01]  /*00d0*/  HFMA2 R2, -RZ, RZ, 0, 0 ;  /* 0x00000000ff027431 */ /* 0x000fe200000001ff */
[----:B------:R-:W-:-:S11]  /*00e0*/  ISETP.NE.AND P0, PT, R20, RZ, PT ;  /* 0x000000ff1400720c */ /* 0x000fd60003f05270 */
[----:B------:R-:W-:Y:S05]  /*00f0*/  @!P1 BRA `(.L_x_0) ;  /* 0x0000000400e89947 */ /* 0x000fea0003800000 */
[----:B------:R-:W-:Y:S02]  /*0100*/  LOP3.LUT R2, R0, 0x7ffffff0, RZ, 0xc0, !PT ;  /* 0x7ffffff000027812 */ /* 0x000fe400078ec0ff */
[----:B------:R-:W-:Y:S02]  /*0110*/  MOV R5, R3 ;  /* 0x0000000300057202 */ /* 0x000fe40000000f00 */
[----:B------:R-:W-:-:S07]  /*0120*/  IADD3 R4, PT, PT, -R2, RZ, RZ ;  /* 0x000000ff02047210 */ /* 0x000fce0007ffe1ff */
.L_x_1:
[----:B---3--:R-:W1:Y:S08]  /*0130*/  LDC.64 R14, c[0x0][0x380] ;  /* 0x0000e000ff0e7b82 */ /* 0x008e700000000a00 */
[----:B------:R-:W2:Y:S08]  /*0140*/  LDC.64 R16, c[0x0][0x388] ;  /* 0x0000e200ff107b82 */ /* 0x000eb00000000a00 */
[----:B------:R-:W3:Y:S01]  /*0150*/  LDC.64 R6, c[0x0][0x390] ;  /* 0x0000e400ff067b82 */ /* 0x000ee20000000a00 */
[----:B-1----:R-:W-:-:S05]  /*0160*/  IMAD.WIDE R14, R5, 0x4, R14 ;  /* 0x00000004050e7825 */ /* 0x002fca00078e020e */
[----:B0-----:R-:W4:Y:S01]  /*0170*/  LDG.E R8, desc[UR4][R14.64] ;  /* 0x000000040e087981 */ /* 0x001f22000c1e1900 */
[----:B--2---:R-:W-:-:S05]  /*0180*/  IMAD.WIDE R16, R5, 0x4, R16 ;  /* 0x0000000405107825 */ /* 0x004fca00078e0210 */
[----:B------:R-:W4:Y:S01]  /*0190*/  LDG.E R9, desc[UR4][R16.64] ;  /* 0x0000000410097981 */ /* 0x000f22000c1e1900 */
[----:B------:R-:W-:-:S04]  /*01a0*/  IMAD.WIDE.U32 R10, R0, 0x4, R14 ;  /* 0x00000004000a7825 */ /* 0x000fc800078e000e */
[----:B---3--:R-:W-:-:S04]  /*01b0*/  IMAD.WIDE R6, R5, 0x4, R6 ;  /* 0x0000000405067825 */ /* 0x008fc800078e0206 */
[----:B----4-:R-:W-:Y:S01]  /*01c0*/  FADD R21, R8, R9 ;  /* 0x0000000908157221 */ /* 0x010fe20000000000 */
[----:B------:R-:W-:-:S04]  /*01d0*/  IMAD.WIDE.U32 R8, R0, 0x4, R16 ;  /* 0x0000000400087825 */ /* 0x000fc800078e0010 */
[----:B------:R0:W-:Y:S04]  /*01e0*/  STG.E desc[UR4][R6.64], R21 ;  /* 0x0000001506007986 */ /* 0x0001e8000c101904 */
[----:B------:R-:W2:Y:S04]  /*01f0*/  LDG.E R18, desc[UR4][R10.64] ;  /* 0x000000040a127981 */ /* 0x000ea8000c1e1900 */
[----:B------:R-:W2:Y:S01]  /*0200*/  LDG.E R19, desc[UR4][R8.64] ;  /* 0x0000000408137981 */ /* 0x000ea2000c1e1900 */
[----:B------:R-:W-:-:S04]  /*0210*/  IMAD.WIDE.U32 R12, R0, 0x4, R6 ;  /* 0x00000004000c7825 */ /* 0x000fc800078e0006 */
[----:B------:R-:W-:-:S04]  /*0220*/  IMAD.WIDE.U32 R16, R0, 0x4, R10 ;  /* 0x0000000400107825 */ /* 0x000fc800078e000a */
[----:B------:R-:W-:-:S04]  /*0230*/  IMAD.WIDE.U32 R14, R0, 0x4, R8 ;  /* 0x00000004000e7825 */ /* 0x000fc800078e0008 */
[----:B--2---:R-:W-:-:S05]  /*0240*/  FADD R23, R18, R19 ;  /* 0x0000001312177221 */ /* 0x004fca0000000000 */
[----:B------:R1:W-:Y:S04]  /*0250*/  STG.E desc[UR4][R12.64], R23 ;  /* 0x000000170c007986 */ /* 0x0003e8000c101904 */
[----:B------:R-:W2:Y:S04]  /*0260*/  LDG.E R22, desc[UR4][R16.64] ;  /* 0x0000000410167981 */ /* 0x000ea8000c1e1900 */
[----:B------:R-:W2:Y:S01]  /*0270*/  LDG.E R25, desc[UR4][R14.64] ;  /* 0x000000040e197981 */ /* 0x000ea2000c1e1900 */
[----:B------:R-:W-:-:S04]  /*0280*/  IMAD.WIDE.U32 R18, R0, 0x4, R12 ;  /* 0x0000000400127825 */ /* 0x000fc800078e000c */
[----:B------:R-:W-:-:S04]  /*0290*/  IMAD.WIDE.U32 R10, R0, 0x4, R16 ;  /* 0x00000004000a7825 */ /* 0x000fc800078e0010 */
[----:B0-----:R-:W-:-:S04]  /*02a0*/  IMAD.WIDE.U32 R6, R0, 0x4, R14 ;  /* 0x0000000400067825 */ /* 0x001fc800078e000e */
[----:B--2---:R-:W-:-:S05]  /*02b0*/  FADD R25, R22, R25 ;  /* 0x0000001916197221 */ /* 0x004fca0000000000 */
[----:B------:R0:W-:Y:S04]  /*02c0*/  STG.E desc[UR4][R18.64], R25 ;  /* 0x0000001912007986 */ /* 0x0001e8000c101904 */
[----:B------:R-:W2:Y:S04]  /*02d0*/  LDG.E R21, desc[UR4][R10.64] ;  /* 0x000000040a157981 */ /* 0x000ea8000c1e1900 */
[----:B------:R-:W2:Y:S01]  /*02e0*/  LDG.E R22, desc[UR4][R6.64] ;  /* 0x0000000406167981 */ /* 0x000ea2000c1e1900 */
[----:B------:R-:W-:-:S04]  /*02f0*/  IMAD.WIDE.U32 R8, R0, 0x4, R18 ;  /* 0x0000000400087825 */ /* 0x000fc800078e0012 */
[----:B------:R-:W-:-:S04]  /*0300*/  IMAD.WIDE.U32 R16, R0, 0x4, R10 ;  /* 0x0000000400107825 */ /* 0x000fc800078e000a */
[----:B-1----:R-:W-:-:S04]  /*0310*/  IMAD.WIDE.U32 R12, R0, 0x4, R6 ;  /* 0x00000004000c7825 */ /* 0x002fc800078e0006 */
[----:B--2---:R-:W-:-:S05]  /*0320*/  FADD R21, R21, R22 ;  /* 0x0000001615157221 */ /* 0x004fca0000000000 */
        /* <DEDUP_REMOVED lines=8> */
[----:B------:R-:W3:Y:S04]  /*03b0*/  LDG.E R22, desc[UR4][R10.64] ;  /* 0x000000040a167981 */ /* 0x000ee8000c1e1900 */
[----:B0-----:R-:W3:Y:S01]  /*03c0*/  LDG.E R25, desc[UR4][R6.64] ;  /* 0x0000000406197981 */ /* 0x001ee2000c1e1900 */
[----:B------:R-:W-:-:S04]  /*03d0*/  IMAD.WIDE.U32 R18, R0, 0x4, R14 ;  /* 0x0000000400127825 */ /* 0x000fc800078e000e */
[----:B------:R-:W-:-:S04]  /*03e0*/  IMAD.WIDE.U32 R16, R0, 0x4, R10 ;  /* 0x0000000400107825 */ /* 0x000fc800078e000a */
[----:B-1----:R-:W-:-:S04]  /*03f0*/  IMAD.WIDE.U32 R8, R0, 0x4, R6 ;  /* 0x0000000400087825 */ /* 0x002fc800078e0006 */
[----:B---3--:R-:W-:-:S05]  /*0400*/  FADD R25, R22, R25 ;  /* 0x0000001916197221 */ /* 0x008fca0000000000 */
[----:B------:R0:W-:Y:S04]  /*0410*/  STG.E desc[UR4][R18.64], R25 ;  /* 0x0000001912007986 */ /* 0x0001e8000c101904 */
[----:B------:R-:W3:Y:S04]  /*0420*/  LDG.E R21, desc[UR4][R16.64] ;  /* 0x0000000410157981 */ /* 0x000ee8000c1e1900 */
[----:B------:R-:W3:Y:S01]  /*0430*/  LDG.E R22, desc[UR4][R8.64] ;  /* 0x0000000408167981 */ /* 0x000ee2000c1e1900 */
[----:B------:R-:W-:-:S04]  /*0440*/  IMAD.WIDE.U32 R12, R0, 0x4, R18 ;  /* 0x00000004000c7825 */ /* 0x000fc800078e0012 */
[----:B------:R-:W-:-:S04]  /*0450*/  IMAD.WIDE.U32 R10, R0, 0x4, R16 ;  /* 0x00000004000a7825 */ /* 0x000fc800078e0010 */
[----:B------:R-:W-:-:S04]  /*0460*/  IMAD.WIDE.U32 R6, R0, 0x4, R8 ;  /* 0x0000000400067825 */ /* 0x000fc800078e0008 */
[----:B---3--:R-:W-:-:S05]  /*0470*/  FADD R21, R21, R22 ;  /* 0x0000001615157221 */ /* 0x008fca0000000000 */
[----:B------:R1:W-:Y:S04]  /*0480*/  STG.E desc[UR4][R12.64], R21 ;  /* 0x000000150c007986 */ /* 0x0003e8000c101904 */
[----:B------:R-:W3:Y:S04]  /*0490*/  LDG.E R22, desc[UR4][R10.64] ;  /* 0x000000040a167981 */ /* 0x000ee8000c1e1900 */
[----:B--2---:R-:W3:Y:S01]  /*04a0*/  LDG.E R23, desc[UR4][R6.64] ;  /* 0x0000000406177981 */ /* 0x004ee2000c1e1900 */
[----:B------:R-:W-:-:S04]  /*04b0*/  IMAD.WIDE.U32 R14, R0, 0x4, R12 ;  /* 0x00000004000e7825 */ /* 0x000fc800078e000c */
[----:B------:R-:W-:-:S04]  /*04c0*/  IMAD.WIDE.U32 R16, R0, 0x4, R10 ;  /* 0x0000000400107825 */ /* 0x000fc800078e000a */
[----:B------:R-:W-:-:S04]  /*04d0*/  IMAD.WIDE.U32 R8, R0, 0x4, R6 ;  /* 0x0000000400087825 */ /* 0x000fc800078e0006 */
[----:B---3--:R-:W-:-:S05]  /*04e0*/  FADD R23, R22, R23 ;  /* 0x0000001716177221 */ /* 0x008fca0000000000 */
[----:B------:R2:W-:Y:S04]  /*04f0*/  STG.E desc[UR4][R14.64], R23 ;  /* 0x000000170e007986 */ /* 0x0005e8000c101904 */
[----:B------:R-:W3:Y:S04]  /*0500*/  LDG.E R22, desc[UR4][R16.64] ;  /* 0x0000000410167981 */ /* 0x000ee8000c1e1900 */
[----:B0-----:R-:W3:Y:S01]  /*0510*/  LDG.E R25, desc[UR4][R8.64] ;  /* 0x0000000408197981 */ /* 0x001ee2000c1e1900 */
[----:B------:R-:W-:-:S04]  /*0520*/  IMAD.WIDE.U32 R18, R0, 0x4, R14 ;  /* 0x0000000400127825 */ /* 0x000fc800078e000e */
[----:B------:R-:W-:-:S04]  /*0530*/  IMAD.WIDE.U32 R10, R0, 0x4, R16 ;  /* 0x00000004000a7825 */ /* 0x000fc800078e0010 */
[----:B------:R-:W-:-:S04]  /*0540*/  IMAD.WIDE.U32 R6, R0, 0x4, R8 ;  /* 0x0000000400067825 */ /* 0x000fc800078e0008 */
[----:B---3--:R-:W-:-:S05]  /*0550*/  FADD R25, R22, R25 ;  /* 0x0000001916197221 */ /* 0x008fca0000000000 */
[----:B------:R0:W-:Y:S04]  /*0560*/  STG.E desc[UR4][R18.64], R25 ;  /* 0x0000001912007986 */ /* 0x0001e8000c101904 */
[----:B-1----:R-:W3:Y:S04]  /*0570*/  LDG.E R21, desc[UR4][R10.64] ;  /* 0x000000040a157981 */ /* 0x002ee8000c1e1900 */
[----:B------:R-:W3:Y:S01]  /*0580*/  LDG.E R22, desc[UR4][R6.64] ;  /* 0x0000000406167981 */ /* 0x000ee2000c1e1900 */
[----:B------:R-:W-:-:S04]  /*0590*/  IMAD.WIDE.U32 R12, R0, 0x4, R18 ;  /* 0x00000004000c7825 */ /* 0x000fc800078e0012 */
[----:B--2---:R-:W-:-:S04]  /*05a0*/  IMAD.WIDE.U32 R14, R0, 0x4, R10 ;  /* 0x00000004000e7825 */ /* 0x004fc800078e000a */
[----:B------:R-:W-:-:S04]  /*05b0*/  IMAD.WIDE.U32 R8, R0, 0x4, R6 ;  /* 0x0000000400087825 */ /* 0x000fc800078e0006 */
[----:B---3--:R-:W-:-:S05]  /*05c0*/  FADD R21, R21, R22 ;  /* 0x0000001615157221 */ /* 0x008fca0000000000 */
        /* <DEDUP_REMOVED lines=11> */
[----:B-1----:R-:W-:-:S04]  /*0680*/  IMAD.WIDE.U32 R12, R0, 0x4, R10 ;  /* 0x00000004000c7825 */ /* 0x002fc800078e000a */
[----:B------:R-:W-:-:S04]  /*0690*/  IMAD.WIDE.U32 R8, R0, 0x4, R6 ;  /* 0x0000000400087825 */ /* 0x000fc800078e0006 */
        /* <DEDUP_REMOVED lines=23> */
[----:B------:R-:W2:Y:S04]  /*0810*/  LDG.E R10, desc[UR4][R10.64] ;  /* 0x000000040a0a7981 */ /* 0x000ea8000c1e1900 */
[----:B------:R-:W2:Y:S01]  /*0820*/  LDG.E R7, desc[UR4][R6.64] ;  /* 0x0000000406077981 */ /* 0x000ea2000c1e1900 */
[----:B------:R-:W-:-:S04]  /*0830*/  IADD3 R4, PT, PT, R4, 0x10, RZ ;  /* 0x0000001004047810 */ /* 0x000fc80007ffe0ff */
[----:B------:R-:W-:Y:S01]  /*0840*/  ISETP.NE.AND P1, PT, R4, RZ, PT ;  /* 0x000000ff0400720c */ /* 0x000fe20003f25270 */
[C---:B-1----:R-:W-:Y:S01]  /*0850*/  IMAD.WIDE.U32 R14, R0.reuse, 0x4, R18 ;  /* 0x00000004000e7825 */ /* 0x042fe200078e0012 */
[----:B------:R-:W-:-:S03]  /*0860*/  LEA R5, R0, R5, 0x4 ;  /* 0x0000000500057211 */ /* 0x000fc600078e20ff */
[----:B--2---:R-:W-:-:S05]  /*0870*/  FADD R17, R10, R7 ;  /* 0x000000070a117221 */ /* 0x004fca0000000000 */
[----:B------:R3:W-:Y:S03]  /*0880*/  STG.E desc[UR4][R14.64], R17 ;  /* 0x000000110e007986 */ /* 0x0007e6000c101904 */
[----:B------:R-:W-:Y:S05]  /*0890*/  @P1 BRA `(.L_x_1) ;  /* 0xfffffff800241947 */ /* 0x000fea000383ffff */
.L_x_0:
[----:B0-----:R-:W-:Y:S05]  /*08a0*/  @!P0 EXIT ;  /* 0x000000000000894d */ /* 0x001fea0003800000 */
[----:B------:R-:W-:Y:S02]  /*08b0*/  ISETP.GE.U32.AND P0, PT, R20, 0x8, PT ;  /* 0x000000081400780c */ /* 0x000fe40003f06070 */
[----:B---3--:R-:W-:-:S04]  /*08c0*/  LOP3.LUT R18, R0, 0x7, RZ, 0xc0, !PT ;  /* 0x0000000700127812 */ /* 0x008fc800078ec0ff */
[----:B------:R-:W-:-:S07]  /*08d0*/  ISETP.NE.AND P1, PT, R18, RZ, PT ;  /* 0x000000ff1200720c */ /* 0x000fce0003f25270 */
[----:B------:R-:W-:Y:S06]  /*08e0*/  @!P0 BRA `(.L_x_2) ;  /* 0x0000000000f48947 */ /* 0x000fec0003800000 */
[----:B------:R-:W0:Y:S01]  /*08f0*/  LDC.64 R4, c[0x0][0x380] ;  /* 0x0000e000ff047b82 */ /* 0x000e220000000a00 */
[----:B------:R-:W-:-:S07]  /*0900*/  IMAD R11, R2, R0, R3 ;  /* 0x00000000020b7224 */ /* 0x000fce00078e0203 */
[----:B------:R-:W1:Y:S08]  /*0910*/  LDC.64 R6, c[0x0][0x388] ;  /* 0x0000e200ff067b82 */ /* 0x000e700000000a00 */
[----:B------:R-:W2:Y:S01]  /*0920*/  LDC.64 R8, c[0x0][0x390] ;  /* 0x0000e400ff087b82 */ /* 0x000ea20000000a00 */
[----:B0-----:R-:W-:-:S05]  /*0930*/  IMAD.WIDE R4, R11, 0x4, R4 ;  /* 0x000000040b047825 */ /* 0x001fca00078e0204 */
[----:B------:R-:W3:Y:S01]  /*0940*/  LDG.E R10, desc[UR4][R4.64] ;  /* 0x00000004040a7981 */ /* 0x000ee2000c1e1900 */
[----:B-1----:R-:W-:-:S05]  /*0950*/  IMAD.WIDE R6, R11, 0x4, R6 ;  /* 0x000000040b067825 */ /* 0x002fca00078e0206 */
[----:B------:R-:W3:Y:S01]  /*0960*/  LDG.E R13, desc[UR4][R6.64] ;  /* 0x00000004060d7981 */ /* 0x000ee2000c1e1900 */
[----:B--2---:R-:W-:-:S04]  /*0970*/  IMAD.WIDE R8, R11, 0x4, R8 ;  /* 0x000000040b087825 */ /* 0x004fc800078e0208 */
[----:B---3--:R-:W-:Y:S01]  /*0980*/  FADD R19, R10, R13 ;  /* 0x0000000d0a137221 */ /* 0x008fe20000000000 */
[----:B------:R-:W-:-:S04]  /*0990*/  IMAD.WIDE.U32 R10, R0, 0x4, R4 ;  /* 0x00000004000a7825 */ /* 0x000fc800078e0004 */
[C---:B------:R-:W-:Y:S01]  /*09a0*/  IMAD.WIDE.U32 R12, R0.reuse, 0x4, R6 ;  /* 0x00000004000c7825 */ /* 0x040fe200078e0006 */
        /* <DEDUP_REMOVED lines=11> */
[----:B0-----:R-:W-:-:S04]  /*0a60*/  IMAD.WIDE.U32 R8, R0, 0x4, R4 ;  /* 0x0000000400087825 */ /* 0x001fc800078e0004 */
[----:B------:R-:W-:-:S04]  /*0a70*/  IMAD.WIDE.U32 R10, R0, 0x4, R6 ;  /* 0x00000004000a7825 */ /* 0x000fc800078e0006 */
        /* <DEDUP_REMOVED lines=10> */
[----:B-1----:R-:W3:Y:S01]  /*0b20*/  LDG.E R21, desc[UR4][R6.64] ;  /* 0x0000000406157981 */ /* 0x002ee2000c1e1900 */
        /* <DEDUP_REMOVED lines=12> */
[----:B--2---:R-:W2:Y:S04]  /*0bf0*/  LDG.E R19, desc[UR4][R4.64] ;  /* 0x0000000404137981 */ /* 0x004ea8000c1e1900 */
[----:B------:R-:W2:Y:S01]  /*0c00*/  LDG.E R20, desc[UR4][R6.64] ;  /* 0x0000000406147981 */ /* 0x000ea2000c1e1900 */
[----:B------:R-:W-:-:S04]  /*0c10*/  IMAD.WIDE.U32 R12, R0, 0x4, R16 ;  /* 0x00000004000c7825 */ /* 0x000fc800078e0010 */
[----:B------:R-:W-:-:S04]  /*0c20*/  IMAD.WIDE.U32 R8, R0, 0x4, R4 ;  /* 0x0000000400087825 */ /* 0x000fc800078e0004 */
[----:B------:R-:W-:-:S04]  /*0c30*/  IMAD.WIDE.U32 R10, R0, 0x4, R6 ;  /* 0x00000004000a7825 */ /* 0x000fc800078e0006 */
[----:B--2---:R-:W-:-:S05]  /*0c40*/  FADD R19, R19, R20 ;  /* 0x0000001413137221 */ /* 0x004fca0000000000 */
[----:B------:R2:W-:Y:S04]  /*0c50*/  STG.E desc[UR4][R12.64], R19 ;  /* 0x000000130c007986 */ /* 0x0005e8000c101904 */
[----:B------:R-:W0:Y:S04]  /*0c60*/  LDG.E R8, desc[UR4][R8.64] ;  /* 0x0000000408087981 */ /* 0x000e28000c1e1900 */
[----:B------:R-:W0:Y:S01]  /*0c70*/  LDG.E R11, desc[UR4][R10.64] ;  /* 0x000000040a0b7981 */ /* 0x000e22000c1e1900 */
[----:B-1----:R-:W-:Y:S01]  /*0c80*/  IMAD.WIDE.U32 R14, R0, 0x4, R12 ;  /* 0x00000004000e7825 */ /* 0x002fe200078e000c */
[----:B------:R-:W-:-:S03]  /*0c90*/  IADD3 R2, PT, PT, R2, 0x8, RZ ;  /* 0x0000000802027810 */ /* 0x000fc60007ffe0ff */
[----:B0-----:R-:W-:-:S05]  /*0ca0*/  FADD R17, R8, R11 ;  /* 0x0000000b08117221 */ /* 0x001fca0000000000 */
[----:B------:R2:W-:Y:S02]  /*0cb0*/  STG.E desc[UR4][R14.64], R17 ;  /* 0x000000110e007986 */ /* 0x0005e4000c101904 */
.L_x_2:
[----:B------:R-:W-:Y:S05]  /*0cc0*/  @!P1 EXIT ;  /* 0x000000000000994d */ /* 0x000fea0003800000 */
[----:B------:R-:W-:Y:S02]  /*0cd0*/  ISETP.GE.U32.AND P0, PT, R18, 0x4, PT ;  /* 0x000000041200780c */ /* 0x000fe40003f06070 */
[----:B------:R-:W-:-:S04]  /*0ce0*/  LOP3.LUT R4, R0, 0x3, RZ, 0xc0, !PT ;  /* 0x0000000300047812 */ /* 0x000fc800078ec0ff */
[----:B------:R-:W-:-:S07]  /*0cf0*/  ISETP.NE.AND P1, PT, R4, RZ, PT ;  /* 0x000000ff0400720c */ /* 0x000fce0003f25270 */
[----:B------:R-:W-:Y:S06]  /*0d00*/  @!P0 BRA `(.L_x_3) ;  /* 0x0000000000848947 */ /* 0x000fec0003800000 */
[----:B------:R-:W0:Y:S01]  /*0d10*/  LDC.64 R6, c[0x0][0x380] ;  /* 0x0000e000ff067b82 */ /* 0x000e220000000a00 */
[----:B--2---:R-:W-:-:S07]  /*0d20*/  IMAD R13, R2, R0, R3 ;  /* 0x00000000020d7224 */ /* 0x004fce00078e0203 */
[----:B------:R-:W1:Y:S08]  /*0d30*/  LDC.64 R8, c[0x0][0x388] ;  /* 0x0000e200ff087b82 */ /* 0x000e700000000a00 */
[----:B------:R-:W2:Y:S01]  /*0d40*/  LDC.64 R10, c[0x0][0x390] ;  /* 0x0000e400ff0a7b82 */ /* 0x000ea20000000a00 */
[----:B0-----:R-:W-:-:S05]  /*0d50*/  IMAD.WIDE R6, R13, 0x4, R6 ;  /* 0x000000040d067825 */ /* 0x001fca00078e0206 */
[----:B------:R-:W3:Y:S01]  /*0d60*/  LDG.E R5, desc[UR4][R6.64] ;  /* 0x0000000406057981 */ /* 0x000ee2000c1e1900 */
[----:B-1----:R-:W-:-:S05]  /*0d70*/  IMAD.WIDE R8, R13, 0x4, R8 ;  /* 0x000000040d087825 */ /* 0x002fca00078e0208 */
[----:B------:R-:W3:Y:S01]  /*0d80*/  LDG.E R12, desc[UR4][R8.64] ;  /* 0x00000004080c7981 */ /* 0x000ee2000c1e1900 */
[----:B------:R-:W-:-:S04]  /*0d90*/  IMAD.WIDE.U32 R14, R0, 0x4, R8 ;  /* 0x00000004000e7825 */ /* 0x000fc800078e0008 */
[----:B--2---:R-:W-:-:S04]  /*0da0*/  IMAD.WIDE R10, R13, 0x4, R10 ;  /* 0x000000040d0a7825 */ /* 0x004fc800078e020a */
[----:B---3--:R-:W-:Y:S01]  /*0db0*/  FADD R5, R5, R12 ;  /* 0x0000000c05057221 */ /* 0x008fe20000000000 */
        /* <DEDUP_REMOVED lines=18> */
[----:B------:R-:W-:Y:S01]  /*0ee0*/  IMAD.WIDE.U32 R14, R0, 0x4, R18 ;  /* 0x00000004000e7825 */ /* 0x000fe200078e0012 */
[----:B------:R-:W-:-:S03]  /*0ef0*/  IADD3 R2, PT, PT, R2, 0x4, RZ ;  /* 0x0000000402027810 */ /* 0x000fc60007ffe0ff */
[----:B--2---:R-:W-:-:S05]  /*0f00*/  FADD R5, R10, R13 ;  /* 0x0000000d0a057221 */ /* 0x004fca0000000000 */
[----:B------:R1:W-:Y:S02]  /*0f10*/  STG.E desc[UR4][R14.64], R5 ;  /* 0x000000050e007986 */ /* 0x0003e4000c101904 */
.L_x_3:
[----:B------:R-:W-:Y:S05]  /*0f20*/  @!P1 EXIT ;  /* 0x000000000000994d */ /* 0x000fea0003800000 */
[----:B------:R-:W0:Y:S01]  /*0f30*/  LDC.64 R6, c[0x0][0x390] ;  /* 0x0000e400ff067b82 */ /* 0x000e220000000a00 */
[----:B-12---:R-:W-:Y:S01]  /*0f40*/  IMAD R15, R2, R0, R3 ;  /* 0x00000000020f7224 */ /* 0x006fe200078e0203 */
[----:B------:R-:W-:-:S06]  /*0f50*/  IADD3 R14, PT, PT, -R4, RZ, RZ ;  /* 0x000000ff040e7210 */ /* 0x000fcc0007ffe1ff */
[----:B------:R-:W1:Y:S08]  /*0f60*/  LDC.64 R8, c[0x0][0x380] ;  /* 0x0000e000ff087b82 */ /* 0x000e700000000a00 */
[----:B------:R-:W2:Y:S02]  /*0f70*/  LDC.64 R10, c[0x0][0x388] ;  /* 0x0000e200ff0a7b82 */ /* 0x000ea40000000a00 */
.L_x_4:
[----:B--2---:R-:W-:-:S04]  /*0f80*/  IMAD.WIDE R4, R15, 0x4, R10 ;  /* 0x000000040f047825 */ /* 0x004fc800078e020a */
[C---:B-1----:R-:W-:Y:S02]  /*0f90*/  IMAD.WIDE R12, R15.reuse, 0x4, R8 ;  /* 0x000000040f0c7825 */ /* 0x042fe400078e0208 */
[----:B------:R-:W2:Y:S04]  /*0fa0*/  LDG.E R5, desc[UR4][R4.64] ;  /* 0x0000000404057981 */ /* 0x000ea8000c1e1900 */
[----:B------:R-:W2:Y:S01]  /*0fb0*/  LDG.E R12, desc[UR4][R12.64] ;  /* 0x000000040c0c7981 */ /* 0x000ea2000c1e1900 */
[----:B------:R-:W-:Y:S01]  /*0fc0*/  IADD3 R14, PT, PT, R14, 0x1, RZ ;  /* 0x000000010e0e7810 */ /* 0x000fe20007ffe0ff */
[C---:B0--3--:R-:W-:Y:S01]  /*0fd0*/  IMAD.WIDE R2, R15.reuse, 0x4, R6 ;  /* 0x000000040f027825 */ /* 0x049fe200078e0206 */
[----:B------:R-:W-:Y:S02]  /*0fe0*/  IADD3 R15, PT, PT, R15, R0, RZ ;  /* 0x000000000f0f7210 */ /* 0x000fe40007ffe0ff */
[----:B------:R-:W-:Y:S01]  /*0ff0*/  ISETP.NE.AND P0, PT, R14, RZ, PT ;  /* 0x000000ff0e00720c */ /* 0x000fe20003f05270 */
[----:B--2---:R-:W-:-:S05]  /*1000*/  FADD R17, R12, R5 ;  /* 0x000000050c117221 */ /* 0x004fca0000000000 */
[----:B------:R3:W-:Y:S07]  /*1010*/  STG.E desc[UR4][R2.64], R17 ;  /* 0x0000001102007986 */ /* 0x0007ee000c101904 */
[----:B------:R-:W-:Y:S05]  /*1020*/  @P0 BRA `(.L_x_4) ;  /* 0xfffffffc00d40947 */ /* 0x000fea000383ffff */
[----:B------:R-:W-:Y:S05]  /*1030*/  EXIT ;  /* 0x000000000000794d */ /* 0x000fea0003800000 */
.L_x_5:
[----:B------:R-:W-:-:S00]  /*1040*/  BRA `(.L_x_5) ;  /* 0xfffffffc00fc7947 */ /* 0x000fc0000383ffff */
[----:B------:R-:W-:-:S00]  /*1050*/  NOP ;  /* 0x0000000000007918 */ /* 0x000fc00000000000 */
        /* <DEDUP_REMOVED lines=10> */
.L_x_12:


//--------------------- .text._Z12MatAdd_FilasPfS_S_i --------------------------
	.section	.text._Z12MatAdd_FilasPfS_S_i,"ax",@progbits
	.align	128
        .global         _Z12MatAdd_FilasPfS_S_i
        .type           _Z12MatAdd_FilasPfS_S_i,@function
        .size           _Z12MatAdd_FilasPfS_S_i,(.L_x_13 - _Z12MatAdd_FilasPfS_S_i)
        .other          _Z12MatAdd_FilasPfS_S_i,@"STO_CUDA_ENTRY STV_DEFAULT"
_Z12MatAdd_FilasPfS_S_i:
.text._Z12MatAdd_FilasPfS_S_i:
[----:B------:R-:W-:Y:S01]  /*0000*/  LDC R1, c[0x0][0x37c] ;  /* 0x0000df00ff017b82 */ /* 0x000fe20000000800 */
[----:B------:R-:W0:Y:S07]  /*0010*/  S2R R3, SR_TID.X ;  /* 0x0000000000037919 */ /* 0x000e2e0000002100 */
[----:B------:R-:W0:Y:S08]  /*0020*/  S2UR UR4, SR_CTAID.X ;  /* 0x00000000000479c3 */ /* 0x000e300000002500 */
[----:B------:R-:W0:Y:S08]  /*0030*/  LDC R0, c[0x0][0x360] ;  /* 0x0000d800ff007b82 */ /* 0x000e300000000800 */
[----:B------:R-:W1:Y:S01]  /*0040*/  LDC R5, c[0x0][0x398] ;  /* 0x0000e600ff057b82 */ /* 0x000e620000000800 */
[----:B0-----:R-:W-:-:S05]  /*0050*/  IMAD R0, R0, UR4, R3 ;  /* 0x0000000400007c24 */ /* 0x001fca000f8e0203 */
[----:B-1----:R-:W-:-:S13]  /*0060*/  ISETP.GE.AND P0, PT, R0, R5, PT ;  /* 0x000000050000720c */ /* 0x002fda0003f06270 */
[----:B------:R-:W-:Y:S05]  /*0070*/  @P0 EXIT ;  /* 0x000000000000094d */ /* 0x000fea0003800000 */
[----:B------:R-:W-:-:S13]  /*0080*/  ISETP.GE.AND P0, PT, R5, 0x1, PT ;  /* 0x000000010500780c */ /* 0x000fda0003f06270 */
[----:B------:R-:W-:Y:S05]  /*0090*/  @!P0 EXIT ;  /* 0x000000000000894d */ /* 0x000fea0003800000 */
[-C--:B------:R-:W-:Y:S01]  /*00a0*/  IMAD R3, R0, R5.reuse, RZ ;  /* 0x0000000500037224 */ /* 0x080fe200078e02ff */
[----:B------:R-:W0:Y:S01]  /*00b0*/  LDCU.64 UR12, c[0x0][0x358] ;  /* 0x00006b00ff0c77ac */ /* 0x000e220008000a00 */
[----:B------:R-:W-:Y:S03]  /*00c0*/  BSSY.RECONVERGENT B0, `(.L_x_6) ;  /* 0x0000017000007945 */ /* 0x000fe60003800200 */
[----:B------:R-:W-:-:S04]  /*00d0*/  IADD3 R0, PT, PT, R3, R5, RZ ;  /* 0x0000000503007210 */ /* 0x000fc80007ffe0ff */
[----:B------:R-:W-:-:S04]  /*00e0*/  VIADDMNMX R2, R3, 0x1, R0, !PT ;  /* 0x0000000103027846 */ /* 0x000fc80007800100 */
[CC--:B------:R-:W-:Y:S02]  /*00f0*/  IADD3 R4, PT, PT, -R3.reuse, R2.reuse, RZ ;  /* 0x0000000203047210 */ /* 0x0c0fe40007ffe1ff */
[----:B------:R-:W-:Y:S02]  /*0100*/  IADD3 R2, PT, PT, R3, -R2, RZ ;  /* 0x8000000203027210 */ /* 0x000fe40007ffe0ff */
[----:B------:R-:W-:Y:S02]  /*0110*/  LOP3.LUT P1, R4, R4, 0x3, RZ, 0xc0, !PT ;  /* 0x0000000304047812 */ /* 0x000fe4000782c0ff */
[----:B------:R-:W-:-:S11]  /*0120*/  ISETP.GT.U32.AND P0, PT, R2, -0x4, PT ;  /* 0xfffffffc0200780c */ /* 0x000fd60003f04070 */
[----:B0-----:R-:W-:Y:S05]  /*0130*/  @!P1 BRA `(.L_x_7) ;  /* 0x00000000003c9947 */ /* 0x001fea0003800000 */
[----:B------:R-:W0:Y:S01]  /*0140*/  LDC.64 R10, c[0x0][0x390] ;  /* 0x0000e400ff0a7b82 */ /* 0x000e220000000a00 */
[----:B------:R-:W-:-:S07]  /*0150*/  IMAD.MOV R2, RZ, RZ, -R4 ;  /* 0x000000ffff027224 */ /* 0x000fce00078e0a04 */
[----:B------:R-:W1:Y:S08]  /*0160*/  LDC.64 R14, c[0x0][0x380] ;  /* 0x0000e000ff0e7b82 */ /* 0x000e700000000a00 */
[----:B------:R-:W2:Y:S02]  /*0170*/  LDC.64 R12, c[0x0][0x388] ;  /* 0x0000e200ff0c7b82 */ /* 0x000ea40000000a00 */
.L_x_8:
[----:B--2---:R-:W-:-:S04]  /*0180*/  IMAD.WIDE R6, R3, 0x4, R12 ;  /* 0x0000000403067825 */ /* 0x004fc800078e020c */
[C---:B-1----:R-:W-:Y:S02]  /*0190*/  IMAD.WIDE R8, R3.reuse, 0x4, R14 ;  /* 0x0000000403087825 */ /* 0x042fe400078e020e */
[----:B------:R-:W2:Y:S04]  /*01a0*/  LDG.E R7, desc[UR12][R6.64] ;  /* 0x0000000c06077981 */ /* 0x000ea8000c1e1900 */
[----:B------:R-:W2:Y:S01]  /*01b0*/  LDG.E R8, desc[UR12][R8.64] ;  /* 0x0000000c08087981 */ /* 0x000ea2000c1e1900 */
[C---:B0--3--:R-:W-:Y:S01]  /*01c0*/  IMAD.WIDE R4, R3.reuse, 0x4, R10 ;  /* 0x0000000403047825 */ /* 0x049fe200078e020a */
[----:B------:R-:W-:Y:S02]  /*01d0*/  IADD3 R2, PT, PT, R2, 0x1, RZ ;  /* 0x0000000102027810 */ /* 0x000fe40007ffe0ff */
[----:B------:R-:W-:-:S02]  /*01e0*/  IADD3 R3, PT, PT, R3, 0x1, RZ ;  /* 0x0000000103037810 */ /* 0x000fc40007ffe0ff */
[----:B------:R-:W-:Y:S01]  /*01f0*/  ISETP.NE.AND P1, PT, R2, RZ, PT ;  /* 0x000000ff0200720c */ /* 0x000fe20003f25270 */
[----:B--2---:R-:W-:-:S05]  /*0200*/  FADD R17, R8, R7 ;  /* 0x0000000708117221 */ /* 0x004fca0000000000 */
[----:B------:R3:W-:Y:S07]  /*0210*/  STG.E desc[UR12][R4.64], R17 ;  /* 0x0000001104007986 */ /* 0x0007ee000c10190c */
[----:B------:R-:W-:Y:S05]  /*0220*/  @P1 BRA `(.L_x_8) ;  /* 0xfffffffc00d41947 */ /* 0x000fea000383ffff */
.L_x_7:
[----:B------:R-:W-:Y:S05]  /*0230*/  BSYNC.RECONVERGENT B0 ;  /* 0x0000000000007941 */ /* 0x000fea0003800200 */
.L_x_6:
[----:B------:R-:W-:Y:S05]  /*0240*/  @P0 EXIT ;  /* 0x000000000000094d */ /* 0x000fea0003800000 */
[----:B------:R-:W0:Y:S01]  /*0250*/  LDCU.128 UR4, c[0x0][0x380] ;  /* 0x00007000ff0477ac */ /* 0x000e220008000c00 */
[----:B------:R-:W1:Y:S01]  /*0260*/  LDCU.64 UR10, c[0x0][0x390] ;  /* 0x00007200ff0a77ac */ /* 0x000e620008000a00 */
[----:B0-----:R-:W-:Y:S02]  /*0270*/  UIADD3 UR8, UP0, UPT, UR4, 0x8, URZ ;  /* 0x0000000804087890 */ /* 0x001fe4000ff1e0ff */
[----:B------:R-:W-:Y:S02]  /*0280*/  UIADD3 UR6, UP1, UPT, UR6, 0x8, URZ ;  /* 0x0000000806067890 */ /* 0x000fe4000ff3e0ff */
[----:B-1----:R-:W-:Y:S02]  /*0290*/  UIADD3 UR4, UP2, UPT, UR10, 0x8, URZ ;  /* 0x000000080a047890 */ /* 0x002fe4000ff5e0ff */
[----:B------:R-:W-:Y:S02]  /*02a0*/  UIADD3.X UR9, UPT, UPT, URZ, UR5, URZ, UP0, !UPT ;  /* 0x00000005ff097290 */ /* 0x000fe400087fe4ff */
[----:B------:R-:W-:-:S02]  /*02b0*/  UIADD3.X UR7, UPT, UPT, URZ, UR7, URZ, UP1, !UPT ;  /* 0x00000007ff077290 */ /* 0x000fc40008ffe4ff */
[----:B------:R-:W-:-:S12]  /*02c0*/  UIADD3.X UR5, UPT, UPT, URZ, UR11, URZ, UP2, !UPT ;  /* 0x0000000bff057290 */ /* 0x000fd800097fe4ff */
.L_x_9:
[----:B---3--:R-:W-:Y:S01]  /*02d0*/  MOV R5, UR9 ;  /* 0x0000000900057c02 */ /* 0x008fe20008000f00 */
[----:B------:R-:W-:Y:S01]  /*02e0*/  IMAD.U32 R4, RZ, RZ, UR8 ;  /* 0x00000008ff047e24 */ /* 0x000fe2000f8e00ff */
[----:B------:R-:W-:Y:S01]  /*02f0*/  MOV R6, UR6 ;  /* 0x0000000600067c02 */ /* 0x000fe20008000f00 */
[----:B------:R-:W-:Y:S02]  /*0300*/  IMAD.U32 R7, RZ, RZ, UR7 ;  /* 0x00000007ff077e24 */ /* 0x000fe4000f8e00ff */
[----:B------:R-:W-:-:S04]  /*0310*/  IMAD.WIDE R4, R3, 0x4, R4 ;  /* 0x0000000403047825 */ /* 0x000fc800078e0204 */
[----:B------:R-:W-:Y:S01]  /*0320*/  IMAD.WIDE R6, R3, 0x4, R6 ;  /* 0x0000000403067825 */ /* 0x000fe200078e0206 */
[----:B------:R-:W2:Y:S04]  /*0330*/  LDG.E R2, desc[UR12][R4.64+-0x8] ;  /* 0xfffff80c04027981 */ /* 0x000ea8000c1e1900 */
[----:B0-----:R-:W2:Y:S01]  /*0340*/  LDG.E R11, desc[UR12][R6.64+-0x8] ;  /* 0xfffff80c060b7981 */ /* 0x001ea2000c1e1900 */
[----:B------:R-:W-:Y:S02]  /*0350*/  MOV R8, UR4 ;  /* 0x0000000400087c02 */ /* 0x000fe40008000f00 */
[----:B------:R-:W-:-:S03]  /*0360*/  MOV R9, UR5 ;  /* 0x0000000500097c02 */ /* 0x000fc60008000f00 */
[----:B------:R-:W-:-:S04]  /*0370*/  IMAD.WIDE R8, R3, 0x4, R8 ;  /* 0x0000000403087825 */ /* 0x000fc800078e0208 */
[----:B--2---:R-:W-:-:S05]  /*0380*/  FADD R11, R2, R11 ;  /* 0x0000000b020b7221 */ /* 0x004fca0000000000 */
[----:B------:R0:W-:Y:S04]  /*0390*/  STG.E desc[UR12][R8.64+-0x8], R11 ;  /* 0xfffff80b08007986 */ /* 0x0001e8000c10190c */
[----:B------:R-:W2:Y:S04]  /*03a0*/  LDG.E R2, desc[UR12][R4.64+-0x4] ;  /* 0xfffffc0c04027981 */ /* 0x000ea8000c1e1900 */
[----:B------:R-:W2:Y:S02]  /*03b0*/  LDG.E R13, desc[UR12][R6.64+-0x4] ;  /* 0xfffffc0c060d7981 */ /* 0x000ea4000c1e1900 */
[----:B--2---:R-:W-:-:S05]  /*03c0*/  FADD R13, R2, R13 ;  /* 0x0000000d020d7221 */ /* 0x004fca0000000000 */
[----:B------:R0:W-:Y:S04]  /*03d0*/  STG.E desc[UR12][R8.64+-0x4], R13 ;  /* 0xfffffc0d08007986 */ /* 0x0001e8000c10190c */
[----:B------:R-:W2:Y:S04]  /*03e0*/  LDG.E R2, desc[UR12][R4.64] ;  /* 0x0000000c04027981 */ /* 0x000ea8000c1e1900 */
[----:B------:R-:W2:Y:S02]  /*03f0*/  LDG.E R15, desc[UR12][R6.64] ;  /* 0x0000000c060f7981 */ /* 0x000ea4000c1e1900 */
[----:B--2---:R-:W-:-:S05]  /*0400*/  FADD R15, R2, R15 ;  /* 0x0000000f020f7221 */ /* 0x004fca0000000000 */
[----:B------:R0:W-:Y:S04]  /*0410*/  STG.E desc[UR12][R8.64], R15 ;  /* 0x0000000f08007986 */ /* 0x0001e8000c10190c */
[----:B------:R-:W2:Y:S04]  /*0420*/  LDG.E R2, desc[UR12][R4.64+0x4] ;  /* 0x0000040c04027981 */ /* 0x000ea8000c1e1900 */
[----:B------:R-:W2:Y:S01]  /*0430*/  LDG.E R17, desc[UR12][R6.64+0x4] ;  /* 0x0000040c06117981 */ /* 0x000ea2000c1e1900 */
[----:B------:R-:W-:-:S04]  /*0440*/  IADD3 R3, PT, PT, R3, 0x4, RZ ;  /* 0x0000000403037810 */ /* 0x000fc80007ffe0ff */
[----:B------:R-:W-:Y:S01]  /*0450*/  ISETP.GE.AND P0, PT, R3, R0, PT ;  /* 0x000000000300720c */ /* 0x000fe20003f06270 */
[----:B--2---:R-:W-:-:S05]  /*0460*/  FADD R17, R2, R17 ;  /* 0x0000001102117221 */ /* 0x004fca0000000000 */
[----:B------:R0:W-:Y:S07]  /*0470*/  STG.E desc[UR12][R8.64+0x4], R17 ;  /* 0x0000041108007986 */ /* 0x0001ee000c10190c */
[----:B------:R-:W-:Y:S05]  /*0480*/  @!P0 BRA `(.L_x_9) ;  /* 0xfffffffc00908947 */ /* 0x000fea000383ffff */
[----:B------:R-:W-:Y:S05]  /*0490*/  EXIT ;  /* 0x000000000000794d */ /* 0x000fea0003800000 */
.L_x_10:
        /* <DEDUP_REMOVED lines=14> */
.L_x_13:


//--------------------- .text._Z6MatAddPfS_S_i    --------------------------
	.section	.text._Z6MatAddPfS_S_i,"ax",@progbits
	.align	128
        .global         _Z6MatAddPfS_S_i
        .type           _Z6MatAddPfS_S_i,@function
        .size           _Z6MatAddPfS_S_i,(.L_x_14 - _Z6MatAddPfS_S_i)
        .other          _Z6MatAddPfS_S_i,@"STO_CUDA_ENTRY STV_DEFAULT"
_Z6MatAddPfS_S_i:
.text._Z6MatAddPfS_S_i:
[----:B------:R-:W-:Y:S01]  /*0000*/  LDC R1, c[0x0][0x37c] ;  /* 0x0000df00ff017b82 */ /* 0x000fe20000000800 */
[----:B------:R-:W0:Y:S07]  /*0010*/  S2R R3, SR_TID.X ;  /* 0x0000000000037919 */ /* 0x000e2e0000002100 */
[----:B------:R-:W0:Y:S01]  /*0020*/  S2UR UR4, SR_CTAID.X ;  /* 0x00000000000479c3 */ /* 0x000e220000002500 */
[----:B------:R-:W1:Y:S01]  /*0030*/  LDCU UR6, c[0x0][0x398] ;  /* 0x00007300ff0677ac */ /* 0x000e620008000800 */
[----:B------:R-:W2:Y:S06]  /*0040*/  S2R R5, SR_TID.Y ;  /* 0x0000000000057919 */ /* 0x000eac0000002200 */
[----:B------:R-:W0:Y:S08]  /*0050*/  LDC R0, c[0x0][0x360] ;  /* 0x0000d800ff007b82 */ /* 0x000e300000000800 */
[----:B------:R-:W2:Y:S08]  /*0060*/  S2UR UR5, SR_CTAID.Y ;  /* 0x00000000000579c3 */ /* 0x000eb00000002600 */
[----:B------:R-:W2:Y:S01]  /*0070*/  LDC R2, c[0x0][0x364] ;  /* 0x0000d900ff027b82 */ /* 0x000ea20000000800 */
[----:B0-----:R-:W-:-:S02]  /*0080*/  IMAD R0, R0, UR4, R3 ;  /* 0x0000000400007c24 */ /* 0x001fc4000f8e0203 */
[----:B--2---:R-:W-:-:S04]  /*0090*/  IMAD R3, R2, UR5, R5 ;  /* 0x0000000502037c24 */ /* 0x004fc8000f8e0205 */
[----:B-1----:R-:W-:Y:S01]  /*00a0*/  IMAD R9, R3, UR6, R0 ;  /* 0x0000000603097c24 */ /* 0x002fe2000f8e0200 */
[----:B------:R-:W-:-:S04]  /*00b0*/  VIMNMX R2, PT, PT, R0, R3, !PT ;  /* 0x0000000300027248 */ /* 0x000fc80007fe0100 */
[----:B------:R-:W-:-:S13]  /*00c0*/  ISETP.GE.AND P0, PT, R2, UR6, PT ;  /* 0x0000000602007c0c */ /* 0x000fda000bf06270 */
[----:B------:R-:W-:Y:S05]  /*00d0*/  @P0 EXIT ;  /* 0x000000000000094d */ /* 0x000fea0003800000 */
[----:B------:R-:W0:Y:S01]  /*00e0*/  LDC.64 R2, c[0x0][0x380] ;  /* 0x0000e000ff027b82 */ /* 0x000e220000000a00 */
[----:B------:R-:W1:Y:S07]  /*00f0*/  LDCU.64 UR4, c[0x0][0x358] ;  /* 0x00006b00ff0477ac */ /* 0x000e6e0008000a00 */
[----:B------:R-:W2:Y:S08]  /*0100*/  LDC.64 R4, c[0x0][0x388] ;  /* 0x0000e200ff047b82 */ /* 0x000eb00000000a00 */
[----:B------:R-:W3:Y:S01]  /*0110*/  LDC.64 R6, c[0x0][0x390] ;  /* 0x0000e400ff067b82 */ /* 0x000ee20000000a00 */
[----:B0-----:R-:W-:-:S06]  /*0120*/  IMAD.WIDE R2, R9, 0x4, R2 ;  /* 0x0000000409027825 */ /* 0x001fcc00078e0202 */
[----:B-1----:R-:W4:Y:S01]  /*0130*/  LDG.E R2, desc[UR4][R2.64] ;  /* 0x0000000402027981 */ /* 0x002f22000c1e1900 */
[----:B--2---:R-:W-:-:S06]  /*0140*/  IMAD.WIDE R4, R9, 0x4, R4 ;  /* 0x0000000409047825 */ /* 0x004fcc00078e0204 */
[----:B------:R-:W4:Y:S01]  /*0150*/  LDG.E R5, desc[UR4][R4.64] ;  /* 0x0000000404057981 */ /* 0x000f22000c1e1900 */
[----:B---3--:R-:W-:-:S04]  /*0160*/  IMAD.WIDE R6, R9, 0x4, R6 ;  /* 0x0000000409067825 */ /* 0x008fc800078e0206 */
[----:B----4-:R-:W-:-:S05]  /*0170*/  FADD R9, R2, R5 ;  /* 0x0000000502097221 */ /* 0x010fca0000000000 */
[----:B------:R-:W-:Y:S01]  /*0180*/  STG.E desc[UR4][R6.64], R9 ;  /* 0x0000000906007986 */ /* 0x000fe2000c101904 */
[----:B------:R-:W-:Y:S05]  /*0190*/  EXIT ;  /* 0x000000000000794d */ /* 0x000fea0003800000 */
.L_x_11:
        /* <DEDUP_REMOVED lines=14> */
.L_x_14:


//--------------------- .nv.shared.reserved.0     --------------------------
	.section	.nv.shared.reserved.0,"aw",@nobits
	.weak		__nv_reservedSMEM_offset_0_alias
	.size		__nv_reservedSMEM_offset_0_alias, 0, 64
	.other		__nv_reservedSMEM_offset_0_alias,@"STO_CUDA_RESERVED_SHARED STV_DEFAULT"
__nv_reservedSMEM_offset_0_alias:
	.zero		0
	.zero		64


//--------------------- .nv.constant0._Z15MatAdd_ColumnasPfS_S_i --------------------------
	.section	.nv.constant0._Z15MatAdd_ColumnasPfS_S_i,"a",@progbits
	.sectionflags	@""
	.align	4
.nv.constant0._Z15MatAdd_ColumnasPfS_S_i:
	.zero		924


//--------------------- .nv.constant0._Z12MatAdd_FilasPfS_S_i --------------------------
	.section	.nv.constant0._Z12MatAdd_FilasPfS_S_i,"a",@progbits
	.sectionflags	@""
	.align	4
.nv.constant0._Z12MatAdd_FilasPfS_S_i:
	.zero		924


//--------------------- .nv.constant0._Z6MatAddPfS_S_i --------------------------
	.section	.nv.constant0._Z6MatAddPfS_S_i,"a",@progbits
	.sectionflags	@""
	.align	4
.nv.constant0._Z6MatAddPfS_S_i:
	.zero		924


//--------------------- SYMBOLS --------------------------

	.type		.nv.reservedSmem.offset0,@object
	.size		.nv.reservedSmem.offset0,0x4
